	.headerflags	@"EF_CUDA_TEXMODE_UNIFIED EF_CUDA_64BIT_ADDRESS EF_CUDA_ACCELERATORS EF_CUDA_SM90 EF_CUDA_VIRTUAL_SM(EF_CUDA_SM90)"
	.elftype	@"ET_EXEC"


//--------------------- .nv.info                  --------------------------
	.section	.nv.info,"",@"SHT_CUDA_INFO"
	.align	4


	//----- nvinfo : EIATTR_REGCOUNT
	.align		4
        /*0000*/ 	.byte	0x04, 0x2f
        /*0002*/ 	.short	(.L_3 - .L_2)
	.align		4
.L_2:
        /*0004*/ 	.word	index@(triton_poi_fused__native_batch_norm_legit_no_training_convolution_hardtanh_21)
        /*0008*/ 	.word	0x00000028


	//----- nvinfo : EIATTR_MIN_STACK_SIZE
	.align		4
.L_3:
        /*000c*/ 	.byte	0x04, 0x12
        /*000e*/ 	.short	(.L_5 - .L_4)
	.align		4
.L_4:
        /*0010*/ 	.word	index@(triton_poi_fused__native_batch_norm_legit_no_training_convolution_hardtanh_21)
        /*0014*/ 	.word	0x00000000


	//----- nvinfo : EIATTR_FRAME_SIZE
	.align		4
.L_5:
        /*0018*/ 	.byte	0x04, 0x11
        /*001a*/ 	.short	(.L_7 - .L_6)
	.align		4
.L_6:
        /*001c*/ 	.word	index@(triton_poi_fused__native_batch_norm_legit_no_training_convolution_hardtanh_21)
        /*0020*/ 	.word	0x00000000


	//----- nvinfo : EIATTR_MIN_STACK_SIZE
	.align		4
.L_7:
        /*0024*/ 	.byte	0x04, 0x12
        /*0026*/ 	.short	(.L_9 - .L_8)
	.align		4
.L_8:
        /*0028*/ 	.word	index@(triton_poi_fused__native_batch_norm_legit_no_training_convolution_hardtanh_21)
        /*002c*/ 	.word	0x00000000
.L_9:


//--------------------- .nv.info.triton_poi_fused__native_batch_norm_legit_no_training_convolution_hardtanh_21 --------------------------
	.section	.nv.info.triton_poi_fused__native_batch_norm_legit_no_training_convolution_hardtanh_21,"",@"SHT_CUDA_INFO"
	.sectionflags	@""
	.align	4


	//----- nvinfo : EIATTR_CUDA_API_VERSION
	.align		4
        /*0000*/ 	.byte	0x04, 0x37
        /*0002*/ 	.short	(.L_11 - .L_10)
.L_10:
        /*0004*/ 	.word	0x0000007c


	//----- nvinfo : EIATTR_KPARAM_INFO
	.align		4
.L_11:
        /*0008*/ 	.byte	0x04, 0x17
        /*000a*/ 	.short	(.L_13 - .L_12)
.L_12:
        /*000c*/ 	.word	0x00000000
        /*0010*/ 	.short	0x0007
        /*0012*/ 	.short	0x0038
        /*0014*/ 	.byte	0x00, 0xf0, 0x11, 0x00


	//----- nvinfo : EIATTR_KPARAM_INFO
	.align		4
.L_13:
        /*0018*/ 	.byte	0x04, 0x17
        /*001a*/ 	.short	(.L_15 - .L_14)
.L_14:
        /*001c*/ 	.word	0x00000000
        /*0020*/ 	.short	0x0006
        /*0022*/ 	.short	0x0030
        /*0024*/ 	.byte	0x00, 0xf4, 0x21, 0x00


	//----- nvinfo : EIATTR_KPARAM_INFO
	.align		4
.L_15:
        /*0028*/ 	.byte	0x04, 0x17
        /*002a*/ 	.short	(.L_17 - .L_16)
.L_16:
        /*002c*/ 	.word	0x00000000
        /*0030*/ 	.short	0x0005
        /*0032*/ 	.short	0x0028
        /*0034*/ 	.byte	0x00, 0xf4, 0x21, 0x00


	//----- nvinfo : EIATTR_KPARAM_INFO
	.align		4
.L_17:
        /*0038*/ 	.byte	0x04, 0x17
        /*003a*/ 	.short	(.L_19 - .L_18)
.L_18:
        /*003c*/ 	.word	0x00000000
        /*0040*/ 	.short	0x0004
        /*0042*/ 	.short	0x0020
        /*0044*/ 	.byte	0x00, 0xf4, 0x21, 0x00


	//----- nvinfo : EIATTR_KPARAM_INFO
	.align		4
.L_19:
        /*0048*/ 	.byte	0x04, 0x17
        /*004a*/ 	.short	(.L_21 - .L_20)
.L_20:
        /*004c*/ 	.word	0x00000000
        /*0050*/ 	.short	0x0003
        /*0052*/ 	.short	0x0018
        /*0054*/ 	.byte	0x00, 0xf4, 0x21, 0x00


	//----- nvinfo : EIATTR_KPARAM_INFO
	.align		4
.L_21:
        /*0058*/ 	.byte	0x04, 0x17
        /*005a*/ 	.short	(.L_23 - .L_22)
.L_22:
        /*005c*/ 	.word	0x00000000
        /*0060*/ 	.short	0x0002
        /*0062*/ 	.short	0x0010
        /*0064*/ 	.byte	0x00, 0xf4, 0x21, 0x00


	//----- nvinfo : EIATTR_KPARAM_INFO
	.align		4
.L_23:
        /*0068*/ 	.byte	0x04, 0x17
        /*006a*/ 	.short	(.L_25 - .L_24)
.L_24:
        /*006c*/ 	.word	0x00000000
        /*0070*/ 	.short	0x0001
        /*0072*/ 	.short	0x0008
        /*0074*/ 	.byte	0x00, 0xf4, 0x21, 0x00


	//----- nvinfo : EIATTR_KPARAM_INFO
	.align		4
.L_25:
        /*0078*/ 	.byte	0x04, 0x17
        /*007a*/ 	.short	(.L_27 - .L_26)
.L_26:
        /*007c*/ 	.word	0x00000000
        /*0080*/ 	.short	0x0000
        /*0082*/ 	.short	0x0000
        /*0084*/ 	.byte	0x00, 0xf4, 0x21, 0x00


	//----- nvinfo : EIATTR_SPARSE_MMA_MASK
	.align		4
.L_27:
        /*0088*/ 	.byte	0x03, 0x50
        /*008a*/ 	.short	0x0000


	//----- nvinfo : EIATTR_MAXREG_COUNT
	.align		4
        /*008c*/ 	.byte	0x03, 0x1b
        /*008e*/ 	.short	0x00ff


	//----- nvinfo : EIATTR_EXIT_INSTR_OFFSETS
	.align		4
        /*0090*/ 	.byte	0x04, 0x1c
        /*0092*/ 	.short	(.L_29 - .L_28)


	//   ....[0]....
.L_28:
        /*0094*/ 	.word	0x00000ce0


	//----- nvinfo : EIATTR_REQNTID
	.align		4
.L_29:
        /*0098*/ 	.byte	0x04, 0x10
        /*009a*/ 	.short	(.L_31 - .L_30)
.L_30:
        /*009c*/ 	.word	0x00000080
        /*00a0*/ 	.word	0x00000001
        /*00a4*/ 	.word	0x00000001


	//----- nvinfo : EIATTR_CBANK_PARAM_SIZE
	.align		4
.L_31:
        /*00a8*/ 	.byte	0x03, 0x19
        /*00aa*/ 	.short	0x003c


	//----- nvinfo : EIATTR_PARAM_CBANK
	.align		4
        /*00ac*/ 	.byte	0x04, 0x0a
        /*00ae*/ 	.short	(.L_33 - .L_32)
	.align		4
.L_32:
        /*00b0*/ 	.word	index@(.nv.constant0.triton_poi_fused__native_batch_norm_legit_no_training_convolution_hardtanh_21)
        /*00b4*/ 	.short	0x0210
        /*00b6*/ 	.short	0x003c


	//----- nvinfo : EIATTR_SW_WAR
	.align		4
.L_33:
        /*00b8*/ 	.byte	0x04, 0x36
        /*00ba*/ 	.short	(.L_35 - .L_34)
.L_34:
        /*00bc*/ 	.word	0x00000008
.L_35:


//--------------------- .nv.callgraph             --------------------------
	.section	.nv.callgraph,"",@"SHT_CUDA_CALLGRAPH"
	.align	4
	.sectionentsize	8
	.align		4
        /*0000*/ 	.word	0x00000000
	.align		4
        /*0004*/ 	.word	0xffffffff
	.align		4
        /*0008*/ 	.word	0x00000000
	.align		4
        /*000c*/ 	.word	0xfffffffe
	.align		4
        /*0010*/ 	.word	0x00000000
	.align		4
        /*0014*/ 	.word	0xfffffffd
	.align		4
        /*0018*/ 	.word	0x00000000
	.align		4
        /*001c*/ 	.word	0xfffffffc


//--------------------- .nv.constant4             --------------------------
	.section	.nv.constant4,"a",@progbits
	.align	8
	.align		8
.nv.constant4:
        /*0000*/ 	.dword	_$_str
	.align		8
        /*0008*/ 	.dword	_$_str_$_2


//--------------------- .text.triton_poi_fused__native_batch_norm_legit_no_training_convolution_hardtanh_21 --------------------------
	.section	.text.triton_poi_fused__native_batch_norm_legit_no_training_convolution_hardtanh_21,"ax",@progbits
	.align	128
        .global         triton_poi_fused__native_batch_norm_legit_no_training_convolution_hardtanh_21
        .type           triton_poi_fused__native_batch_norm_legit_no_training_convolution_hardtanh_21,@function
        .size           triton_poi_fused__native_batch_norm_legit_no_training_convolution_hardtanh_21,(.L_x_1 - triton_poi_fused__native_batch_norm_legit_no_training_convolution_hardtanh_21)
        .other          triton_poi_fused__native_batch_norm_legit_no_training_convolution_hardtanh_21,@"STO_CUDA_ENTRY STV_DEFAULT"
triton_poi_fused__native_batch_norm_legit_no_training_convolution_hardtanh_21:
.text.triton_poi_fused__native_batch_norm_legit_no_training_convolution_hardtanh_21:
[----:B------:R-:W-:Y:S01]  /*0000*/  LDC R1, c[0x0][0x28] ;  /* 0x00000a00ff017b82 */ /* 0x000fe20000000800 */
[----:B------:R-:W1:Y:S01]  /*0010*/  S2R R0, SR_TID.X ;  /* 0x0000000000007919 */ /* 0x000e620000002100 */
[----:B------:R-:W-:-:S06]  /*0020*/  HFMA2.MMA R2, -RZ, RZ, 0, 0 ;  /* 0x00000000ff027435 */ /* 0x000fcc00000001ff */
[----:B------:R-:W2:Y:S01]  /*0030*/  LDC.64 R30, c[0x0][0x228] ;  /* 0x00008a00ff1e7b82 */ /* 0x000ea20000000a00 */
[----:B------:R-:W-:Y:S01]  /*0040*/  ULDC.64 UR4, c[0x0][0x208] ;  /* 0x0000820000047ab9 */ /* 0x000fe20000000a00 */
[----:B------:R-:W3:Y:S06]  /*0050*/  S2R R3, SR_CTAID.X ;  /* 0x0000000000037919 */ /* 0x000eec0000002500 */
[----:B------:R-:W4:Y:S08]  /*0060*/  LDC.64 R28, c[0x0][0x218] ;  /* 0x00008600ff1c7b82 */ /* 0x000f300000000a00 */
[----:B------:R-:W5:Y:S08]  /*0070*/  LDC.64 R36, c[0x0][0x210] ;  /* 0x00008400ff247b82 */ /* 0x000f700000000a00 */
[----:B------:R-:W5:Y:S01]  /*0080*/  LDC.64 R26, c[0x0][0x220] ;  /* 0x00008800ff1a7b82 */ /* 0x000f620000000a00 */
[----:B-1----:R-:W-:-:S07]  /*0090*/  SHF.L.U32 R0, R0, 0x2, RZ ;  /* 0x0000000200007819 */ /* 0x002fce00000006ff */
[----:B------:R-:W1:Y:S01]  /*00a0*/  LDC.64 R24, c[0x0][0x230] ;  /* 0x00008c00ff187b82 */ /* 0x000e620000000a00 */
[----:B------:R-:W-:-:S04]  /*00b0*/  LOP3.LUT R0, R0, 0x1fc, RZ, 0xc0, !PT ;  /* 0x000001fc00007812 */ /* 0x000fc800078ec0ff */
[----:B---3--:R-:W-:-:S03]  /*00c0*/  LEA R3, R3, R0, 0xa ;  /* 0x0000000003037211 */ /* 0x008fc600078e50ff */
[----:B------:R-:W3:Y:S02]  /*00d0*/  LDC.64 R22, c[0x0][0x238] ;  /* 0x00008e00ff167b82 */ /* 0x000ee40000000a00 */
[----:B------:R-:W-:-:S05]  /*00e0*/  IMAD.HI R0, R3, -0x63f63f63, R2 ;  /* 0x9c09c09d03007827 */ /* 0x000fca00078e0202 */
[----:B------:R-:W-:-:S04]  /*00f0*/  SHF.R.U32.HI R5, RZ, 0x1f, R0 ;  /* 0x0000001fff057819 */ /* 0x000fc80000011600 */
[----:B------:R-:W-:-:S05]  /*0100*/  LEA.HI.SX32 R5, R0, R5, 0x18 ;  /* 0x0000000500057211 */ /* 0x000fca00078fc2ff */
[----:B------:R-:W-:-:S04]  /*0110*/  IMAD R8, R5, -0x1a4, R3 ;  /* 0xfffffe5c05087824 */ /* 0x000fc800078e0203 */
[----:B--2---:R-:W-:-:S06]  /*0120*/  IMAD.WIDE R4, R8, 0x4, R30 ;  /* 0x0000000408047825 */ /* 0x004fcc00078e021e */
[----:B------:R-:W2:Y:S01]  /*0130*/  LDG.E.EL.128 R4, desc[UR4][R4.64] ;  /* 0x0000000404047981 */ /* 0x000ea2000c2e1d00 */
[----:B----4-:R-:W-:-:S04]  /*0140*/  IMAD.WIDE R12, R8, 0x4, R28 ;  /* 0x00000004080c7825 */ /* 0x010fc800078e021c */
[----:B-----5:R-:W-:Y:S02]  /*0150*/  IMAD.WIDE R36, R3, 0x4, R36 ;  /* 0x0000000403247825 */ /* 0x020fe400078e0224 */
[----:B------:R-:W4:Y:S02]  /*0160*/  LDG.E.EL.128 R12, desc[UR4][R12.64] ;  /* 0x000000040c0c7981 */ /* 0x000f24000c2e1d00 */
[----:B0-----:R-:W-:Y:S02]  /*0170*/  IMAD.WIDE R16, R8, 0x4, R26 ;  /* 0x0000000408107825 */ /* 0x001fe400078e021a */
[----:B------:R-:W4:Y:S04]  /*0180*/  LDG.E.128 R32, desc[UR4][R36.64] ;  /* 0x0000000424207981 */ /* 0x000f28000c1e1d00 */
[----:B------:R-:W5:Y:S01]  /*0190*/  LDG.E.EL.128 R16, desc[UR4][R16.64] ;  /* 0x0000000410107981 */ /* 0x000f62000c2e1d00 */
[----:B--2---:R-:W-:-:S04]  /*01a0*/  FADD R0, R4, 9.9999997473787516356e-06 ;  /* 0x3727c5ac04007421 */ /* 0x004fc80000000000 */
[----:B------:R-:W0:Y:S01]  /*01b0*/  MUFU.SQRT R4, R0 ;  /* 0x0000000000047308 */ /* 0x000e220000002000 */
[----:B------:R-:W-:Y:S01]  /*01c0*/  FADD R2, R5, 9.9999997473787516356e-06 ;  /* 0x3727c5ac05027421 */ /* 0x000fe20000000000 */
[----:B------:R-:W-:Y:S01]  /*01d0*/  FADD R7, R7, 9.9999997473787516356e-06 ;  /* 0x3727c5ac07077421 */ /* 0x000fe20000000000 */
[----:B------:R-:W-:-:S05]  /*01e0*/  FADD R6, R6, 9.9999997473787516356e-06 ;  /* 0x3727c5ac06067421 */ /* 0x000fca0000000000 */
[----:B------:R-:W2:Y:S01]  /*01f0*/  MUFU.SQRT R2, R2 ;  /* 0x0000000200027308 */ /* 0x000ea20000002000 */
[----:B0-----:R-:W-:-:S07]  /*0200*/  FSETP.GT.AND P6, PT, R4, 8.50705917302346158658e+37, PT ;  /* 0x7e8000000400780b */ /* 0x001fce0003fc4000 */
[----:B------:R-:W0:Y:S01]  /*0210*/  MUFU.SQRT R5, R7 ;  /* 0x0000000700057308 */ /* 0x000e220000002000 */
[----:B------:R-:W-:-:S07]  /*0220*/  FSETP.GEU.AND P5, PT, R4, 1.175494350822287508e-38, PT ;  /* 0x008000000400780b */ /* 0x000fce0003fae000 */
[----:B------:R-:W1:Y:S01]  /*0230*/  MUFU.SQRT R6, R6 ;  /* 0x0000000600067308 */ /* 0x000e620000002000 */
[----:B--2---:R-:W-:Y:S01]  /*0240*/  FSETP.GT.AND P4, PT, R2, 8.50705917302346158658e+37, PT ;  /* 0x7e8000000200780b */ /* 0x004fe20003f84000 */
[----:B------:R-:W-:Y:S01]  /*0250*/  @P6 FMUL R4, R4, 0.25 ;  /* 0x3e80000004046820 */ /* 0x000fe20000400000 */
[----:B------:R-:W-:Y:S02]  /*0260*/  FSETP.GEU.AND P3, PT, R2, 1.175494350822287508e-38, PT ;  /* 0x008000000200780b */ /* 0x000fe40003f6e000 */
[----:B------:R-:W-:Y:S01]  /*0270*/  MOV R0, 0x3e800000 ;  /* 0x3e80000000007802 */ /* 0x000fe20000000f00 */
[----:B------:R-:W-:Y:S01]  /*0280*/  @!P5 FMUL R4, R4, 16777216 ;  /* 0x4b8000000404d820 */ /* 0x000fe20000400000 */
[C---:B0-----:R-:W-:Y:S02]  /*0290*/  FSETP.GT.AND P1, PT, R5.reuse, 8.50705917302346158658e+37, PT ;  /* 0x7e8000000500780b */ /* 0x041fe40003f24000 */
[----:B------:R-:W-:Y:S02]  /*02a0*/  FSEL R7, R0, 1, P6 ;  /* 0x3f80000000077808 */ /* 0x000fe40003000000 */
[----:B------:R-:W-:-:S02]  /*02b0*/  FSETP.GEU.AND P6, PT, R5, 1.175494350822287508e-38, PT ;  /* 0x008000000500780b */ /* 0x000fc40003fce000 */
[C---:B-1----:R-:W-:Y:S01]  /*02c0*/  FSETP.GT.AND P2, PT, R6.reuse, 8.50705917302346158658e+37, PT ;  /* 0x7e8000000600780b */ /* 0x042fe20003f44000 */
[----:B------:R-:W0:Y:S01]  /*02d0*/  MUFU.RCP R4, R4 ;  /* 0x0000000400047308 */ /* 0x000e220000001000 */
[----:B------:R-:W-:Y:S01]  /*02e0*/  FSETP.GEU.AND P0, PT, R6, 1.175494350822287508e-38, PT ;  /* 0x008000000600780b */ /* 0x000fe20003f0e000 */
[----:B------:R-:W-:-:S04]  /*02f0*/  @P4 FMUL R2, R2, 0.25 ;  /* 0x3e80000002024820 */ /* 0x000fc80000400000 */
[----:B------:R-:W-:Y:S01]  /*0300*/  @!P3 FMUL R2, R2, 16777216 ;  /* 0x4b8000000202b820 */ /* 0x000fe20000400000 */
[----:B------:R-:W-:Y:S01]  /*0310*/  @P1 FMUL R5, R5, 0.25 ;  /* 0x3e80000005051820 */ /* 0x000fe20000400000 */
[----:B------:R-:W-:Y:S02]  /*0320*/  @!P5 FMUL R7, R7, 16777216 ;  /* 0x4b8000000707d820 */ /* 0x000fe40000400000 */
[----:B------:R-:W1:Y:S01]  /*0330*/  MUFU.RCP R20, R2 ;  /* 0x0000000200147308 */ /* 0x000e620000001000 */
[----:B------:R-:W-:Y:S01]  /*0340*/  @!P6 FMUL R5, R5, 16777216 ;  /* 0x4b8000000505e820 */ /* 0x000fe20000400000 */
[----:B------:R-:W-:Y:S01]  /*0350*/  @P2 FMUL R6, R6, 0.25 ;  /* 0x3e80000006062820 */ /* 0x000fe20000400000 */
[----:B0-----:R-:W-:-:S03]  /*0360*/  FMUL R4, R4, R7 ;  /* 0x0000000704047220 */ /* 0x001fc60000400000 */
[----:B------:R-:W-:Y:S01]  /*0370*/  @!P0 FMUL R6, R6, 16777216 ;  /* 0x4b80000006068820 */ /* 0x000fe20000400000 */
[----:B------:R-:W-:Y:S01]  /*0380*/  FSEL R7, R0, 1, P4 ;  /* 0x3f80000000077808 */ /* 0x000fe20002000000 */
[----:B------:R0:W2:Y:S01]  /*0390*/  MUFU.RCP R2, R5 ;  /* 0x0000000500027308 */ /* 0x0000a20000001000 */
[----:B----4-:R-:W-:Y:S01]  /*03a0*/  FADD R32, R32, R12 ;  /* 0x0000000c20207221 */ /* 0x010fe20000000000 */
[----:B------:R-:W-:Y:S02]  /*03b0*/  FSEL R9, R0, 1, P1 ;  /* 0x3f80000000097808 */ /* 0x000fe40000800000 */
[----:B------:R-:W-:-:S04]  /*03c0*/  @!P3 FMUL R7, R7, 16777216 ;  /* 0x4b8000000707b820 */ /* 0x000fc80000400000 */
[----:B------:R-:W4:Y:S01]  /*03d0*/  MUFU.RCP R6, R6 ;  /* 0x0000000600067308 */ /* 0x000f220000001000 */
[----:B-1----:R-:W-:Y:S01]  /*03e0*/  FMUL R20, R20, R7 ;  /* 0x0000000714147220 */ /* 0x002fe20000400000 */
[----:B-----5:R-:W-:Y:S01]  /*03f0*/  FADD R11, -R16, R32 ;  /* 0x00000020100b7221 */ /* 0x020fe20000000100 */
[----:B------:R-:W-:Y:S01]  /*0400*/  FSEL R7, R0, 1, P2 ;  /* 0x3f80000000077808 */ /* 0x000fe20001000000 */
[----:B------:R-:W-:Y:S02]  /*0410*/  @!P6 FMUL R9, R9, 16777216 ;  /* 0x4b8000000909e820 */ /* 0x000fe40000400000 */
[----:B------:R-:W-:Y:S01]  /*0420*/  FMUL R12, R4, R11 ;  /* 0x0000000b040c7220 */ /* 0x000fe20000400000 */
[----:B0-----:R-:W-:-:S04]  /*0430*/  IMAD.WIDE R4, R8, 0x4, R24 ;  /* 0x0000000408047825 */ /* 0x001fc800078e0218 */
[----:B--2---:R-:W-:Y:S01]  /*0440*/  FMUL R2, R2, R9 ;  /* 0x0000000902027220 */ /* 0x004fe20000400000 */
[----:B------:R-:W-:Y:S01]  /*0450*/  @!P0 FMUL R7, R7, 16777216 ;  /* 0x4b80000007078820 */ /* 0x000fe20000400000 */
[----:B---3--:R-:W-:-:S04]  /*0460*/  IMAD.WIDE R8, R8, 0x4, R22 ;  /* 0x0000000408087825 */ /* 0x008fc800078e0216 */
[----:B----4-:R-:W-:Y:S02]  /*0470*/  FMUL R16, R6, R7 ;  /* 0x0000000706107220 */ /* 0x010fe40000400000 */
[----:B------:R-:W2:Y:S04]  /*0480*/  LDG.E.EL.128 R4, desc[UR4][R4.64] ;  /* 0x0000000404047981 */ /* 0x000ea8000c2e1d00 */
[----:B------:R-:W2:Y:S01]  /*0490*/  LDG.E.EL.128 R8, desc[UR4][R8.64] ;  /* 0x0000000408087981 */ /* 0x000ea2000c2e1d00 */
[----:B------:R-:W-:Y:S01]  /*04a0*/  FADD R34, R34, R14 ;  /* 0x0000000e22227221 */ /* 0x000fe20000000000 */
[----:B------:R-:W-:Y:S01]  /*04b0*/  HFMA2.MMA R14, -RZ, RZ, 0, 0 ;  /* 0x00000000ff0e7435 */ /* 0x000fe200000001ff */
[----:B------:R-:W-:Y:S01]  /*04c0*/  FADD R35, R35, R15 ;  /* 0x0000000f23237221 */ /* 0x000fe20000000000 */
[----:B------:R-:W-:Y:S01]  /*04d0*/  IADD3 R15, R3, 0x200, RZ ;  /* 0x00000200030f7810 */ /* 0x000fe20007ffe0ff */
[----:B------:R-:W-:-:S02]  /*04e0*/  FADD R33, R33, R13 ;  /* 0x0000000d21217221 */ /* 0x000fc40000000000 */
[----:B------:R-:W-:Y:S02]  /*04f0*/  FADD R19, -R19, R35 ;  /* 0x0000002313137221 */ /* 0x000fe40000000100 */
[----:B------:R-:W-:Y:S02]  /*0500*/  FADD R17, -R17, R33 ;  /* 0x0000002111117221 */ /* 0x000fe40000000100 */
[----:B------:R-:W-:Y:S01]  /*0510*/  FMUL R2, R2, R19 ;  /* 0x0000001302027220 */ /* 0x000fe20000400000 */
[----:B------:R-:W-:Y:S01]  /*0520*/  FADD R19, -R18, R34 ;  /* 0x0000002212137221 */ /* 0x000fe20000000100 */
[----:B------:R-:W-:-:S03]  /*0530*/  FMUL R20, R20, R17 ;  /* 0x0000001114147220 */ /* 0x000fc60000400000 */
[----:B------:R-:W-:Y:S01]  /*0540*/  FMUL R16, R16, R19 ;  /* 0x0000001310107220 */ /* 0x000fe20000400000 */
[----:B--2---:R-:W-:Y:S01]  /*0550*/  FFMA R4, R4, R12, R8 ;  /* 0x0000000c04047223 */ /* 0x004fe20000000008 */
[----:B------:R-:W-:-:S05]  /*0560*/  IMAD.HI R12, R15, -0x63f63f63, R14 ;  /* 0x9c09c09d0f0c7827 */ /* 0x000fca00078e020e */
[----:B------:R-:W-:-:S04]  /*0570*/  SHF.R.U32.HI R13, RZ, 0x1f, R12 ;  /* 0x0000001fff0d7819 */ /* 0x000fc8000001160c */
[----:B------:R-:W-:-:S05]  /*0580*/  LEA.HI.SX32 R13, R12, R13, 0x18 ;  /* 0x0000000d0c0d7211 */ /* 0x000fca00078fc2ff */
[----:B------:R-:W-:-:S04]  /*0590*/  IMAD R8, R13, -0x1a4, R15 ;  /* 0xfffffe5c0d087824 */ /* 0x000fc800078e020f */
[----:B------:R-:W-:-:S06]  /*05a0*/  IMAD.WIDE R12, R8, 0x4, R30 ;  /* 0x00000004080c7825 */ /* 0x000fcc00078e021e */
[----:B------:R-:W2:Y:S01]  /*05b0*/  LDG.E.EL.128 R12, desc[UR4][R12.64] ;  /* 0x000000040c0c7981 */ /* 0x000ea2000c2e1d00 */
[----:B------:R-:W-:-:S04]  /*05c0*/  IMAD.WIDE R28, R8, 0x4, R28 ;  /* 0x00000004081c7825 */ /* 0x000fc800078e021c */
[----:B------:R-:W-:-:S04]  /*05d0*/  IMAD.WIDE R18, R8, 0x4, R26 ;  /* 0x0000000408127825 */ /* 0x000fc800078e021a */
[----:B------:R-:W-:Y:S01]  /*05e0*/  FFMA R5, R5, R20, R9 ;  /* 0x0000001405057223 */ /* 0x000fe20000000009 */
[----:B------:R-:W-:Y:S01]  /*05f0*/  FFMA R6, R6, R16, R10 ;  /* 0x0000001006067223 */ /* 0x000fe2000000000a */
[----:B------:R-:W3:Y:S01]  /*0600*/  LDG.E.EL.128 R28, desc[UR4][R28.64] ;  /* 0x000000041c1c7981 */ /* 0x000ee2000c2e1d00 */
[----:B------:R-:W-:-:S03]  /*0610*/  IMAD.WIDE R24, R8, 0x4, R24 ;  /* 0x0000000408187825 */ /* 0x000fc600078e0218 */
[----:B------:R-:W4:Y:S01]  /*0620*/  LDG.E.EL.128 R16, desc[UR4][R18.64] ;  /* 0x0000000412107981 */ /* 0x000f22000c2e1d00 */
[----:B------:R-:W-:-:S03]  /*0630*/  IMAD.WIDE R22, R8, 0x4, R22 ;  /* 0x0000000408167825 */ /* 0x000fc600078e0216 */
[----:B------:R-:W5:Y:S04]  /*0640*/  LDG.E.EL.128 R24, desc[UR4][R24.64] ;  /* 0x0000000418187981 */ /* 0x000f68000c2e1d00 */
[----:B------:R-:W5:Y:S04]  /*0650*/  LDG.E.EL.128 R20, desc[UR4][R22.64] ;  /* 0x0000000416147981 */ /* 0x000f68000c2e1d00 */
[----:B------:R0:W-:Y:S04]  /*0660*/  STG.E.128 desc[UR4][R36.64], R32 ;  /* 0x0000002024007986 */ /* 0x0001e8000c101d04 */
[----:B0-----:R-:W3:Y:S01]  /*0670*/  LDG.E.128 R32, desc[UR4][R36.64+0x800] ;  /* 0x0008000424207981 */ /* 0x001ee2000c1e1d00 */
[----:B------:R-:W-:Y:S01]  /*0680*/  FFMA R2, R7, R2, R11 ;  /* 0x0000000207027223 */ /* 0x000fe2000000000b */
[----:B--2---:R-:W-:-:S04]  /*0690*/  FADD R12, R12, 9.9999997473787516356e-06 ;  /* 0x3727c5ac0c0c7421 */ /* 0x004fc80000000000 */
[----:B------:R-:W0:Y:S01]  /*06a0*/  MUFU.SQRT R7, R12 ;  /* 0x0000000c00077308 */ /* 0x000e220000002000 */
[----:B------:R-:W-:Y:S01]  /*06b0*/  FADD R13, R13, 9.9999997473787516356e-06 ;  /* 0x3727c5ac0d0d7421 */ /* 0x000fe20000000000 */
[----:B------:R-:W-:Y:S01]  /*06c0*/  FADD R15, R15, 9.9999997473787516356e-06 ;  /* 0x3727c5ac0f0f7421 */ /* 0x000fe20000000000 */
[----:B------:R-:W-:-:S05]  /*06d0*/  FADD R14, R14, 9.9999997473787516356e-06 ;  /* 0x3727c5ac0e0e7421 */ /* 0x000fca0000000000 */
[----:B------:R-:W1:Y:S08]  /*06e0*/  MUFU.SQRT R8, R13 ;  /* 0x0000000d00087308 */ /* 0x000e700000002000 */
[----:B------:R-:W2:Y:S01]  /*06f0*/  MUFU.SQRT R9, R15 ;  /* 0x0000000f00097308 */ /* 0x000ea20000002000 */
[----:B0-----:R-:W-:-:S07]  /*0700*/  FSETP.GT.AND P6, PT, R7, 8.50705917302346158658e+37, PT ;  /* 0x7e8000000700780b */ /* 0x001fce0003fc4000 */
[----:B------:R-:W0:Y:S01]  /*0710*/  MUFU.SQRT R10, R14 ;  /* 0x0000000e000a7308 */ /* 0x000e220000002000 */
[----:B------:R-:W-:Y:S02]  /*0720*/  FSETP.GEU.AND P5, PT, R7, 1.175494350822287508e-38, PT ;  /* 0x008000000700780b */ /* 0x000fe40003fae000 */
[C---:B-1----:R-:W-:Y:S02]  /*0730*/  FSETP.GT.AND P4, PT, R8.reuse, 8.50705917302346158658e+37, PT ;  /* 0x7e8000000800780b */ /* 0x042fe40003f84000 */
[----:B--2---:R-:W-:Y:S01]  /*0740*/  FSETP.GT.AND P1, PT, R9, 8.50705917302346158658e+37, PT ;  /* 0x7e8000000900780b */ /* 0x004fe20003f24000 */
[----:B------:R-:W-:Y:S01]  /*0750*/  @P6 FMUL R7, R7, 0.25 ;  /* 0x3e80000007076820 */ /* 0x000fe20000400000 */
[----:B------:R-:W-:Y:S02]  /*0760*/  FSETP.GEU.AND P3, PT, R8, 1.175494350822287508e-38, PT ;  /* 0x008000000800780b */ /* 0x000fe40003f6e000 */
[----:B------:R-:W-:Y:S02]  /*0770*/  FSEL R12, R0, 1, P6 ;  /* 0x3f800000000c7808 */ /* 0x000fe40003000000 */
[----:B0-----:R-:W-:-:S02]  /*0780*/  FSETP.GT.AND P2, PT, R10, 8.50705917302346158658e+37, PT ;  /* 0x7e8000000a00780b */ /* 0x001fc40003f44000 */
[----:B------:R-:W-:Y:S02]  /*0790*/  FSETP.GEU.AND P6, PT, R9, 1.175494350822287508e-38, PT ;  /* 0x008000000900780b */ /* 0x000fe40003fce000 */
[----:B------:R-:W-:Y:S01]  /*07a0*/  FSETP.GEU.AND P0, PT, R10, 1.175494350822287508e-38, PT ;  /* 0x008000000a00780b */ /* 0x000fe20003f0e000 */
[----:B------:R-:W-:Y:S01]  /*07b0*/  @!P5 FMUL R7, R7, 16777216 ;  /* 0x4b8000000707d820 */ /* 0x000fe20000400000 */
[----:B------:R-:W-:Y:S01]  /*07c0*/  @P4 FMUL R8, R8, 0.25 ;  /* 0x3e80000008084820 */ /* 0x000fe20000400000 */
[----:B------:R-:W-:-:S04]  /*07d0*/  @P1 FMUL R9, R9, 0.25 ;  /* 0x3e80000009091820 */ /* 0x000fc80000400000 */
[----:B------:R-:W0:Y:S02]  /*07e0*/  MUFU.RCP R7, R7 ;  /* 0x0000000700077308 */ /* 0x000e240000001000 */
[----:B------:R-:W-:Y:S01]  /*07f0*/  @P2 FMUL R10, R10, 0.25 ;  /* 0x3e8000000a0a2820 */ /* 0x000fe20000400000 */
[----:B------:R-:W-:Y:S01]  /*0800*/  @!P3 FMUL R8, R8, 16777216 ;  /* 0x4b8000000808b820 */ /* 0x000fe20000400000 */
[----:B------:R-:W-:Y:S02]  /*0810*/  @!P6 FMUL R9, R9, 16777216 ;  /* 0x4b8000000909e820 */ /* 0x000fe40000400000 */
[----:B------:R-:W-:Y:S01]  /*0820*/  @!P0 FMUL R10, R10, 16777216 ;  /* 0x4b8000000a0a8820 */ /* 0x000fe20000400000 */
[----:B------:R-:W-:Y:S02]  /*0830*/  @!P5 FMUL R12, R12, 16777216 ;  /* 0x4b8000000c0cd820 */ /* 0x000fe40000400000 */
[----:B------:R-:W1:Y:S01]  /*0840*/  MUFU.RCP R8, R8 ;  /* 0x0000000800087308 */ /* 0x000e620000001000 */
[----:B------:R-:W-:-:S07]  /*0850*/  FSEL R11, R0, 1, P4 ;  /* 0x3f800000000b7808 */ /* 0x000fce0002000000 */
[----:B------:R-:W2:Y:S01]  /*0860*/  MUFU.RCP R9, R9 ;  /* 0x0000000900097308 */ /* 0x000ea20000001000 */
[----:B0-----:R-:W-:Y:S01]  /*0870*/  FMUL R7, R7, R12 ;  /* 0x0000000c07077220 */ /* 0x001fe20000400000 */
[----:B------:R-:W-:-:S06]  /*0880*/  FSEL R12, R0, 1, P1 ;  /* 0x3f800000000c7808 */ /* 0x000fcc0000800000 */
[----:B------:R-:W0:Y:S01]  /*0890*/  MUFU.RCP R10, R10 ;  /* 0x0000000a000a7308 */ /* 0x000e220000001000 */
[----:B------:R-:W-:Y:S01]  /*08a0*/  FSEL R13, R0, 1, P2 ;  /* 0x3f800000000d7808 */ /* 0x000fe20001000000 */
[----:B---3--:R-:W-:Y:S01]  /*08b0*/  FADD R28, R32, R28 ;  /* 0x0000001c201c7221 */ /* 0x008fe20000000000 */
[----:B------:R-:W-:Y:S01]  /*08c0*/  @!P3 FMUL R11, R11, 16777216 ;  /* 0x4b8000000b0bb820 */ /* 0x000fe20000400000 */
[----:B------:R-:W-:Y:S01]  /*08d0*/  @!P6 FMUL R12, R12, 16777216 ;  /* 0x4b8000000c0ce820 */ /* 0x000fe20000400000 */
[----:B------:R-:W-:Y:S01]  /*08e0*/  FADD R30, R34, R30 ;  /* 0x0000001e221e7221 */ /* 0x000fe20000000000 */
[----:B------:R-:W-:Y:S01]  /*08f0*/  @!P0 FMUL R13, R13, 16777216 ;  /* 0x4b8000000d0d8820 */ /* 0x000fe20000400000 */
[----:B----4-:R-:W-:Y:S01]  /*0900*/  FADD R16, -R16, R28 ;  /* 0x0000001c10107221 */ /* 0x010fe20000000100 */
[----:B-1----:R-:W-:Y:S01]  /*0910*/  FMUL R0, R8, R11 ;  /* 0x0000000b08007220 */ /* 0x002fe20000400000 */
[----:B--2---:R-:W-:Y:S01]  /*0920*/  FMUL R8, R9, R12 ;  /* 0x0000000c09087220 */ /* 0x004fe20000400000 */
[----:B------:R-:W-:Y:S01]  /*0930*/  FADD R9, -R18, R30 ;  /* 0x0000001e12097221 */ /* 0x000fe20000000100 */
[----:B------:R-:W-:Y:S01]  /*0940*/  FMUL R7, R7, R16 ;  /* 0x0000001007077220 */ /* 0x000fe20000400000 */
[----:B------:R-:W-:Y:S01]  /*0950*/  FADD R29, R33, R29 ;  /* 0x0000001d211d7221 */ /* 0x000fe20000000000 */
[----:B------:R-:W-:Y:S01]  /*0960*/  FSETP.GTU.AND P3, PT, R2, RZ, PT ;  /* 0x000000ff0200720b */ /* 0x000fe20003f6c000 */
[----:B0-----:R-:W-:Y:S01]  /*0970*/  FMUL R10, R10, R13 ;  /* 0x0000000d0a0a7220 */ /* 0x001fe20000400000 */
[----:B------:R-:W-:Y:S01]  /*0980*/  FADD R31, R35, R31 ;  /* 0x0000001f231f7221 */ /* 0x000fe20000000000 */
[----:B-----5:R-:W-:Y:S01]  /*0990*/  FFMA R20, R24, R7, R20 ;  /* 0x0000000718147223 */ /* 0x020fe20000000014 */
[----:B------:R-:W-:Y:S01]  /*09a0*/  FSETP.GTU.AND P5, PT, R6, RZ, PT ;  /* 0x000000ff0600720b */ /* 0x000fe20003fac000 */
[----:B------:R-:W-:Y:S01]  /*09b0*/  FMUL R9, R10, R9 ;  /* 0x000000090a097220 */ /* 0x000fe20000400000 */
[----:B------:R-:W-:Y:S01]  /*09c0*/  FADD R17, -R17, R29 ;  /* 0x0000001d11117221 */ /* 0x000fe20000000100 */
[----:B------:R-:W-:Y:S01]  /*09d0*/  FSEL R7, R2, RZ, P3 ;  /* 0x000000ff02077208 */ /* 0x000fe20001800000 */
[----:B------:R-:W-:Y:S01]  /*09e0*/  FADD R19, -R19, R31 ;  /* 0x0000001f13137221 */ /* 0x000fe20000000100 */
[----:B------:R-:W-:Y:S01]  /*09f0*/  FFMA R9, R26, R9, R22 ;  /* 0x000000091a097223 */ /* 0x000fe20000000016 */
[----:B------:R-:W-:Y:S01]  /*0a00*/  FSEL R6, R6, RZ, P5 ;  /* 0x000000ff06067208 */ /* 0x000fe20002800000 */
[----:B------:R-:W-:Y:S01]  /*0a10*/  FMUL R0, R0, R17 ;  /* 0x0000001100007220 */ /* 0x000fe20000400000 */
[----:B------:R-:W-:Y:S01]  /*0a20*/  FSETP.GTU.AND P0, PT, R5, RZ, PT ;  /* 0x000000ff0500720b */ /* 0x000fe20003f0c000 */
[----:B------:R-:W0:Y:S01]  /*0a30*/  LDC.64 R12, c[0x0][0x240] ;  /* 0x00009000ff0c7b82 */ /* 0x000e220000000a00 */
[----:B------:R-:W-:Y:S01]  /*0a40*/  FSETP.GEU.AND P5, PT, R7, 6, PT ;  /* 0x40c000000700780b */ /* 0x000fe20003fae000 */
[----:B------:R-:W-:Y:S01]  /*0a50*/  FMUL R8, R8, R19 ;  /* 0x0000001308087220 */ /* 0x000fe20000400000 */
[----:B------:R-:W-:Y:S01]  /*0a60*/  FFMA R0, R25, R0, R21 ;  /* 0x0000000019007223 */ /* 0x000fe20000000015 */
[----:B------:R-:W-:-:S02]  /*0a70*/  FSETP.GTU.AND P4, PT, R4, RZ, PT ;  /* 0x000000ff0400720b */ /* 0x000fc40003f8c000 */
[----:B------:R-:W-:Y:S02]  /*0a80*/  FSETP.GTU.AND P1, PT, R9, RZ, PT ;  /* 0x000000ff0900720b */ /* 0x000fe40003f2c000 */
[----:B------:R-:W-:Y:S01]  /*0a90*/  FSEL R5, R5, RZ, P0 ;  /* 0x000000ff05057208 */ /* 0x000fe20000000000 */
[----:B------:R-:W-:Y:S01]  /*0aa0*/  FFMA R23, R27, R8, R23 ;  /* 0x000000081b177223 */ /* 0x000fe20000000017 */
[----:B------:R-:W-:Y:S02]  /*0ab0*/  FSETP.GEU.AND P0, PT, R6, 6, PT ;  /* 0x40c000000600780b */ /* 0x000fe40003f0e000 */
[----:B------:R-:W-:Y:S02]  /*0ac0*/  FSEL R4, R4, RZ, P4 ;  /* 0x000000ff04047208 */ /* 0x000fe40002000000 */
[----:B------:R-:W-:Y:S02]  /*0ad0*/  FSEL R10, R9, RZ, P1 ;  /* 0x000000ff090a7208 */ /* 0x000fe40000800000 */
[----:B------:R-:W-:-:S02]  /*0ae0*/  FSETP.GTU.AND P2, PT, R0, RZ, PT ;  /* 0x000000ff0000720b */ /* 0x000fc40003f4c000 */
[----:B------:R-:W-:Y:S02]  /*0af0*/  FSETP.GTU.AND P3, PT, R20, RZ, PT ;  /* 0x000000ff1400720b */ /* 0x000fe40003f6c000 */
[----:B------:R-:W-:Y:S02]  /*0b00*/  FSETP.NAN.AND P4, PT, R7, R7, PT ;  /* 0x000000070700720b */ /* 0x000fe40003f88000 */
[----:B------:R-:W-:Y:S02]  /*0b10*/  FSETP.GEU.AND P1, PT, R5, 6, PT ;  /* 0x40c000000500780b */ /* 0x000fe40003f2e000 */
[----:B------:R-:W-:Y:S02]  /*0b20*/  FSETP.GTU.AND P6, PT, R23, RZ, PT ;  /* 0x000000ff1700720b */ /* 0x000fe40003fcc000 */
[----:B------:R-:W-:Y:S02]  /*0b30*/  FSEL R9, R0, RZ, P2 ;  /* 0x000000ff00097208 */ /* 0x000fe40001000000 */
[----:B------:R-:W-:-:S02]  /*0b40*/  FSEL R8, R20, RZ, P3 ;  /* 0x000000ff14087208 */ /* 0x000fc40001800000 */
[----:B------:R-:W-:Y:S02]  /*0b50*/  @P5 SEL R7, R7, 0x40c00000, P4 ;  /* 0x40c0000007075807 */ /* 0x000fe40002000000 */
[----:B------:R-:W-:Y:S02]  /*0b60*/  FSETP.NAN.AND P2, PT, R6, R6, PT ;  /* 0x000000060600720b */ /* 0x000fe40003f48000 */
[----:B------:R-:W-:Y:S02]  /*0b70*/  FSETP.GEU.AND P3, PT, R4, 6, PT ;  /* 0x40c000000400780b */ /* 0x000fe40003f6e000 */
[----:B------:R-:W-:Y:S02]  /*0b80*/  FSETP.GEU.AND P5, PT, R10, 6, PT ;  /* 0x40c000000a00780b */ /* 0x000fe40003fae000 */
[----:B------:R-:W-:Y:S02]  /*0b90*/  FSEL R11, R23, RZ, P6 ;  /* 0x000000ff170b7208 */ /* 0x000fe40003000000 */
[----:B------:R-:W-:-:S02]  /*0ba0*/  FSETP.NAN.AND P6, PT, R5, R5, PT ;  /* 0x000000050500720b */ /* 0x000fc40003fc8000 */
[----:B------:R-:W-:Y:S02]  /*0bb0*/  @P0 SEL R6, R6, 0x40c00000, P2 ;  /* 0x40c0000006060807 */ /* 0x000fe40001000000 */
[----:B------:R-:W-:Y:S02]  /*0bc0*/  FSETP.GEU.AND P4, PT, R9, 6, PT ;  /* 0x40c000000900780b */ /* 0x000fe40003f8e000 */
[----:B------:R-:W-:Y:S02]  /*0bd0*/  FSETP.GEU.AND P2, PT, R8, 6, PT ;  /* 0x40c000000800780b */ /* 0x000fe40003f4e000 */
[----:B------:R-:W-:Y:S02]  /*0be0*/  FSETP.GEU.AND P0, PT, R11, 6, PT ;  /* 0x40c000000b00780b */ /* 0x000fe40003f0e000 */
[----:B------:R-:W-:Y:S02]  /*0bf0*/  @P1 SEL R5, R5, 0x40c00000, P6 ;  /* 0x40c0000005051807 */ /* 0x000fe40003000000 */
[----:B------:R-:W-:-:S02]  /*0c00*/  FSETP.NAN.AND P6, PT, R4, R4, PT ;  /* 0x000000040400720b */ /* 0x000fc40003fc8000 */
[----:B------:R-:W-:Y:S02]  /*0c10*/  FSETP.NAN.AND P1, PT, R10, R10, PT ;  /* 0x0000000a0a00720b */ /* 0x000fe40003f28000 */
[----:B------:R-:W-:Y:S02]  /*0c20*/  @P3 SEL R4, R4, 0x40c00000, P6 ;  /* 0x40c0000004043807 */ /* 0x000fe40003000000 */
[----:B------:R-:W-:Y:S02]  /*0c30*/  @P5 SEL R10, R10, 0x40c00000, P1 ;  /* 0x40c000000a0a5807 */ /* 0x000fe40000800000 */
[----:B------:R-:W-:Y:S02]  /*0c40*/  FSETP.NAN.AND P6, PT, R9, R9, PT ;  /* 0x000000090900720b */ /* 0x000fe40003fc8000 */
[----:B------:R-:W-:Y:S02]  /*0c50*/  FSETP.NAN.AND P3, PT, R8, R8, PT ;  /* 0x000000080800720b */ /* 0x000fe40003f68000 */
[----:B------:R-:W-:Y:S01]  /*0c60*/  FSETP.NAN.AND P1, PT, R11, R11, PT ;  /* 0x0000000b0b00720b */ /* 0x000fe20003f28000 */
[----:B0-----:R-:W-:Y:S01]  /*0c70*/  IMAD.WIDE R2, R3, 0x4, R12 ;  /* 0x0000000403027825 */ /* 0x001fe200078e020c */
[----:B------:R-:W-:-:S02]  /*0c80*/  @P4 SEL R9, R9, 0x40c00000, P6 ;  /* 0x40c0000009094807 */ /* 0x000fc40003000000 */
[----:B------:R-:W-:Y:S02]  /*0c90*/  @P2 SEL R8, R8, 0x40c00000, P3 ;  /* 0x40c0000008082807 */ /* 0x000fe40001800000 */
[----:B------:R-:W-:Y:S01]  /*0ca0*/  @P0 SEL R11, R11, 0x40c00000, P1 ;  /* 0x40c000000b0b0807 */ /* 0x000fe20000800000 */
[----:B------:R-:W-:Y:S04]  /*0cb0*/  STG.E.128 desc[UR4][R36.64+0x800], R28 ;  /* 0x0008001c24007986 */ /* 0x000fe8000c101d04 */
[----:B------:R-:W-:Y:S04]  /*0cc0*/  STG.E.128 desc[UR4][R2.64], R4 ;  /* 0x0000000402007986 */ /* 0x000fe8000c101d04 */
[----:B------:R-:W-:Y:S01]  /*0cd0*/  STG.E.128 desc[UR4][R2.64+0x800], R8 ;  /* 0x0008000802007986 */ /* 0x000fe2000c101d04 */
[----:B------:R-:W-:Y:S05]  /*0ce0*/  EXIT ;  /* 0x000000000000794d */ /* 0x000fea0003800000 */
.L_x_0:
[----:B------:R-:W-:-:S00]  /*0cf0*/  BRA `(.L_x_0) ;  /* 0xfffffffc00fc7947 */ /* 0x000fc0000383ffff */
[----:B------:R-:W-:-:S00]  /*0d00*/  NOP ;  /* 0x0000000000007918 */ /* 0x000fc00000000000 */
[----:B------:R-:W-:-:S00]  /*0d10*/  NOP ;  /* 0x0000000000007918 */ /* 0x000fc00000000000 */
[----:B------:R-:W-:-:S00]  /*0d20*/  NOP ;  /* 0x0000000000007918 */ /* 0x000fc00000000000 */
[----:B------:R-:W-:-:S00]  /*0d30*/  NOP ;  /* 0x0000000000007918 */ /* 0x000fc00000000000 */
[----:B------:R-:W-:-:S00]  /*0d40*/  NOP ;  /* 0x0000000000007918 */ /* 0x000fc00000000000 */
[----:B------:R-:W-:-:S00]  /*0d50*/  NOP ;  /* 0x0000000000007918 */ /* 0x000fc00000000000 */
[----:B------:R-:W-:-:S00]  /*0d60*/  NOP ;  /* 0x0000000000007918 */ /* 0x000fc00000000000 */
[----:B------:R-:W-:-:S00]  /*0d70*/  NOP ;  /* 0x0000000000007918 */ /* 0x000fc00000000000 */
.L_x_1:


//--------------------- .nv.global.init           --------------------------
	.section	.nv.global.init,"aw",@progbits
.nv.global.init:
	.type		_$_str,@object
	.size		_$_str,(_$_str_$_2 - _$_str)
_$_str:
        /*0000*/ 	.byte	0x5f, 0x5f, 0x43, 0x55, 0x44, 0x41, 0x5f, 0x46, 0x54, 0x5a, 0x00
	.type		_$_str_$_2,@object
	.size		_$_str_$_2,(.L_1 - _$_str_$_2)
_$_str_$_2:
        /*000b*/ 	.byte	0x5f, 0x5f, 0x43, 0x55, 0x44, 0x41, 0x5f, 0x50, 0x52, 0x45, 0x43, 0x5f, 0x53, 0x51, 0x52, 0x54
        /*001b*/ 	.byte	0x00
.L_1:


//--------------------- .nv.constant0.triton_poi_fused__native_batch_norm_legit_no_training_convolution_hardtanh_21 --------------------------
	.section	.nv.constant0.triton_poi_fused__native_batch_norm_legit_no_training_convolution_hardtanh_21,"a",@progbits
	.sectionflags	@""
	.align	4
.nv.constant0.triton_poi_fused__native_batch_norm_legit_no_training_convolution_hardtanh_21:
	.zero		588
